//
// Generated by NVIDIA NVVM Compiler
//
// Compiler Build ID: CL-36424714
// Cuda compilation tools, release 13.0, V13.0.88
// Based on NVVM 20.0.0
//

.version 9.0
.target sm_100
.address_size 64

	// .globl	_Z7kernel3iiiPfS_S_

.visible .entry _Z7kernel3iiiPfS_S_(
	.param .u32 _Z7kernel3iiiPfS_S__param_0,
	.param .u32 _Z7kernel3iiiPfS_S__param_1,
	.param .u32 _Z7kernel3iiiPfS_S__param_2,
	.param .u64 .ptr .align 1 _Z7kernel3iiiPfS_S__param_3,
	.param .u64 .ptr .align 1 _Z7kernel3iiiPfS_S__param_4,
	.param .u64 .ptr .align 1 _Z7kernel3iiiPfS_S__param_5
)
{


	ret;

}


// ===== COMPILED SASS (sm_100) =====

	.target	sm_100

	.elftype	@"ET_EXEC"


//--------------------- .note.nv.tkinfo           --------------------------
	.section	.note.nv.tkinfo,"",@"SHT_NOTE"
	.sectionflags	@"SHF_NOTE_NV_TKINFO"
	.tkinfo
        /*0018*/ 	.word	0x00000002
        /*0030*/ 	.string	""
        /*0030*/ 	.string	"ptxas"
        /*0030*/ 	.string	"Cuda compilation tools, release 13.0, V13.0.88"
        /*0030*/ 	.string	"Build cuda_13.0.r13.0/compiler.36424714_0"
        /*0030*/ 	.string	"-arch sm_100 -m 64 "



//--------------------- .note.nv.cuinfo           --------------------------
	.section	.note.nv.cuinfo,"",@"SHT_NOTE"
	.sectionflags	@"SHF_NOTE_NV_CUINFO"
        /*0018*/ 	.short	0x0002
        /*001a*/ 	.short	0x0064
        /*001c*/ 	.short	0x0082
	.zero		2


//--------------------- .nv.info                  --------------------------
	.section	.nv.info,"",@"SHT_CUDA_INFO"
	.align	4


	//----- nvinfo : EIATTR_REGCOUNT
	.align		4
        /*0000*/ 	.byte	0x04, 0x2f
        /*0002*/ 	.short	(.L_1 - .L_0)
	.align		4
.L_0:
        /*0004*/ 	.word	index@(_Z7kernel3iiiPfS_S_)
        /*0008*/ 	.word	0x00000004


	//----- nvinfo : EIATTR_FRAME_SIZE
	.align		4
.L_1:
        /*000c*/ 	.byte	0x04, 0x11
        /*000e*/ 	.short	(.L_3 - .L_2)
	.align		4
.L_2:
        /*0010*/ 	.word	index@(_Z7kernel3iiiPfS_S_)
        /*0014*/ 	.word	0x00000000


	//----- nvinfo : EIATTR_MIN_STACK_SIZE
	.align		4
.L_3:
        /*0018*/ 	.byte	0x04, 0x12
        /*001a*/ 	.short	(.L_5 - .L_4)
	.align		4
.L_4:
        /*001c*/ 	.word	index@(_Z7kernel3iiiPfS_S_)
        /*0020*/ 	.word	0x00000000
.L_5:


//--------------------- .nv.compat                --------------------------
	.section	.nv.compat,"",@"SHT_CUDA_COMPAT_INFO"
	.align	4
        /*0000*/ 	.byte	0x02, 0x09, 0x00, 0x00, 0x02, 0x02, 0x01, 0x00, 0x02, 0x05, 0x05, 0x00, 0x03, 0x07, 0x01, 0x01
        /*0010*/ 	.byte	0x02, 0x03, 0x00, 0x00, 0x02, 0x06, 0x01, 0x00, 0x04, 0x0b, 0x08, 0x00, 0x09, 0x00, 0x00, 0x00
        /*0020*/ 	.byte	0x00, 0x00, 0x00, 0x00


//--------------------- .nv.info._Z7kernel3iiiPfS_S_ --------------------------
	.section	.nv.info._Z7kernel3iiiPfS_S_,"",@"SHT_CUDA_INFO"
	.sectionflags	@""
	.align	4


	//----- nvinfo : EIATTR_CUDA_API_VERSION
	.align		4
        /*0000*/ 	.byte	0x04, 0x37
        /*0002*/ 	.short	(.L_7 - .L_6)
.L_6:
        /*0004*/ 	.word	0x00000082


	//----- nvinfo : EIATTR_KPARAM_INFO
	.align		4
.L_7:
        /*0008*/ 	.byte	0x04, 0x17
        /*000a*/ 	.short	(.L_9 - .L_8)
.L_8:
        /*000c*/ 	.word	0x00000000
        /*0010*/ 	.short	0x0005
        /*0012*/ 	.short	0x0020
        /*0014*/ 	.byte	0x00, 0xf5, 0x21, 0x00


	//----- nvinfo : EIATTR_KPARAM_INFO
	.align		4
.L_9:
        /*0018*/ 	.byte	0x04, 0x17
        /*001a*/ 	.short	(.L_11 - .L_10)
.L_10:
        /*001c*/ 	.word	0x00000000
        /*0020*/ 	.short	0x0004
        /*0022*/ 	.short	0x0018
        /*0024*/ 	.byte	0x00, 0xf5, 0x21, 0x00


	//----- nvinfo : EIATTR_KPARAM_INFO
	.align		4
.L_11:
        /*0028*/ 	.byte	0x04, 0x17
        /*002a*/ 	.short	(.L_13 - .L_12)
.L_12:
        /*002c*/ 	.word	0x00000000
        /*0030*/ 	.short	0x0003
        /*0032*/ 	.short	0x0010
        /*0034*/ 	.byte	0x00, 0xf5, 0x21, 0x00


	//----- nvinfo : EIATTR_KPARAM_INFO
	.align		4
.L_13:
        /*0038*/ 	.byte	0x04, 0x17
        /*003a*/ 	.short	(.L_15 - .L_14)
.L_14:
        /*003c*/ 	.word	0x00000000
        /*0040*/ 	.short	0x0002
        /*0042*/ 	.short	0x0008
        /*0044*/ 	.byte	0x00, 0xf0, 0x11, 0x00


	//----- nvinfo : EIATTR_KPARAM_INFO
	.align		4
.L_15:
        /*0048*/ 	.byte	0x04, 0x17
        /*004a*/ 	.short	(.L_17 - .L_16)
.L_16:
        /*004c*/ 	.word	0x00000000
        /*0050*/ 	.short	0x0001
        /*0052*/ 	.short	0x0004
        /*0054*/ 	.byte	0x00, 0xf0, 0x11, 0x00


	//----- nvinfo : EIATTR_KPARAM_INFO
	.align		4
.L_17:
        /*0058*/ 	.byte	0x04, 0x17
        /*005a*/ 	.short	(.L_19 - .L_18)
.L_18:
        /*005c*/ 	.word	0x00000000
        /*0060*/ 	.short	0x0000
        /*0062*/ 	.short	0x0000
        /*0064*/ 	.byte	0x00, 0xf0, 0x11, 0x00


	//----- nvinfo : EIATTR_SPARSE_MMA_MASK
	.align		4
.L_19:
        /*0068*/ 	.byte	0x03, 0x50
        /*006a*/ 	.short	0x0000


	//----- nvinfo : EIATTR_MAXREG_COUNT
	.align		4
        /*006c*/ 	.byte	0x03, 0x1b
        /*006e*/ 	.short	0x00ff


	//----- nvinfo : EIATTR_MERCURY_ISA_VERSION
	.align		4
        /*0070*/ 	.byte	0x03, 0x5f
        /*0072*/ 	.short	0x0101


	//----- nvinfo : EIATTR_VRC_CTA_INIT_COUNT
	.align		4
        /*0074*/ 	.byte	0x02, 0x4a
	.zero		1
	.zero		1


	//----- nvinfo : EIATTR_EXIT_INSTR_OFFSETS
	.align		4
        /*0078*/ 	.byte	0x04, 0x1c
        /*007a*/ 	.short	(.L_21 - .L_20)


	//   ....[0]....
.L_20:
        /*007c*/ 	.word	0x00000010


	//----- nvinfo : EIATTR_CBANK_PARAM_SIZE
	.align		4
.L_21:
        /*0080*/ 	.byte	0x03, 0x19
        /*0082*/ 	.short	0x0028


	//----- nvinfo : EIATTR_PARAM_CBANK
	.align		4
        /*0084*/ 	.byte	0x04, 0x0a
        /*0086*/ 	.short	(.L_23 - .L_22)
	.align		4
.L_22:
        /*0088*/ 	.word	index@(.nv.constant0._Z7kernel3iiiPfS_S_)
        /*008c*/ 	.short	0x0380
        /*008e*/ 	.short	0x0028


	//----- nvinfo : EIATTR_SW_WAR
	.align		4
.L_23:
        /*0090*/ 	.byte	0x04, 0x36
        /*0092*/ 	.short	(.L_25 - .L_24)
.L_24:
        /*0094*/ 	.word	0x00000008
.L_25:


//--------------------- .nv.callgraph             --------------------------
	.section	.nv.callgraph,"",@"SHT_CUDA_CALLGRAPH"
	.align	4
	.sectionentsize	8
	.align		4
        /*0000*/ 	.word	0x00000000
	.align		4
        /*0004*/ 	.word	0xffffffff
	.align		4
        /*0008*/ 	.word	0x00000000
	.align		4
        /*000c*/ 	.word	0xfffffffe
	.align		4
        /*0010*/ 	.word	0x00000000
	.align		4
        /*0014*/ 	.word	0xfffffffd
	.align		4
        /*0018*/ 	.word	0x00000000
	.align		4
        /*001c*/ 	.word	0xfffffffc


//--------------------- .text._Z7kernel3iiiPfS_S_ --------------------------
	.section	.text._Z7kernel3iiiPfS_S_,"ax",@progbits
	.align	128
        .global         _Z7kernel3iiiPfS_S_
        .type           _Z7kernel3iiiPfS_S_,@function
        .size           _Z7kernel3iiiPfS_S_,(.L_x_1 - _Z7kernel3iiiPfS_S_)
        .other          _Z7kernel3iiiPfS_S_,@"STO_CUDA_ENTRY STV_DEFAULT"
_Z7kernel3iiiPfS_S_:
.text._Z7kernel3iiiPfS_S_:
[----:B------:R-:W-:Y:S01]  /*0000*/  LDC R1, c[0x0][0x37c] ;  /* 0x0000df00ff017b82 */ /* 0x000fe20000000800 */
[----:B------:R-:W-:Y:S05]  /*0010*/  EXIT ;  /* 0x000000000000794d */ /* 0x000fea0003800000 */
.L_x_0:
[----:B------:R-:W-:-:S00]  /*0020*/  BRA `(.L_x_0) ;  /* 0xfffffffc00fc7947 */ /* 0x000fc0000383ffff */
[----:B------:R-:W-:-:S00]  /*0030*/  NOP ;  /* 0x0000000000007918 */ /* 0x000fc00000000000 */
        /* <DEDUP_REMOVED lines=12> */
.L_x_1:


//--------------------- .nv.shared.reserved.0     --------------------------
	.section	.nv.shared.reserved.0,"aw",@nobits
	.weak		__nv_reservedSMEM_offset_0_alias
	.size		__nv_reservedSMEM_offset_0_alias, 0, 64
	.other		__nv_reservedSMEM_offset_0_alias,@"STO_CUDA_RESERVED_SHARED STV_DEFAULT"
__nv_reservedSMEM_offset_0_alias:
	.zero		0
	.zero		64


//--------------------- .nv.constant0._Z7kernel3iiiPfS_S_ --------------------------
	.section	.nv.constant0._Z7kernel3iiiPfS_S_,"a",@progbits
	.sectionflags	@""
	.align	4
.nv.constant0._Z7kernel3iiiPfS_S_:
	.zero		936


//--------------------- SYMBOLS --------------------------

	.type		.nv.reservedSmem.offset0,@object
	.size		.nv.reservedSmem.offset0,0x4
